//
// Generated by NVIDIA NVVM Compiler
//
// Compiler Build ID: CL-36424714
// Cuda compilation tools, release 13.0, V13.0.88
// Based on NVVM 20.0.0
//

.version 9.0
.target sm_100
.address_size 64

	// .globl	_Z9matrixMulPfS_S_i
// _ZZ9matrixMulPfS_S_iE5tileA has been demoted
// _ZZ9matrixMulPfS_S_iE5tileB has been demoted

.visible .entry _Z9matrixMulPfS_S_i(
	.param .u64 .ptr .align 1 _Z9matrixMulPfS_S_i_param_0,
	.param .u64 .ptr .align 1 _Z9matrixMulPfS_S_i_param_1,
	.param .u64 .ptr .align 1 _Z9matrixMulPfS_S_i_param_2,
	.param .u32 _Z9matrixMulPfS_S_i_param_3
)
{
	.reg .pred 	%p<18>;
	.reg .b32 	%r<63>;
	.reg .b32 	%f<181>;
	.reg .b64 	%rd<19>;
	// demoted variable
	.shared .align 4 .b8 _ZZ9matrixMulPfS_S_iE5tileA[1024];
	// demoted variable
	.shared .align 4 .b8 _ZZ9matrixMulPfS_S_iE5tileB[1024];
	ld.param.u64 	%rd5, [_Z9matrixMulPfS_S_i_param_0];
	ld.param.u64 	%rd6, [_Z9matrixMulPfS_S_i_param_1];
	ld.param.u64 	%rd4, [_Z9matrixMulPfS_S_i_param_2];
	ld.param.u32 	%r32, [_Z9matrixMulPfS_S_i_param_3];
	cvta.to.global.u64 	%rd1, %rd6;
	cvta.to.global.u64 	%rd2, %rd5;
	mov.u32 	%r33, %ctaid.y;
	mov.u32 	%r34, %ntid.y;
	mov.u32 	%r1, %tid.y;
	mad.lo.s32 	%r2, %r33, %r34, %r1;
	mov.u32 	%r35, %ctaid.x;
	mov.u32 	%r36, %ntid.x;
	mov.u32 	%r3, %tid.x;
	mad.lo.s32 	%r4, %r35, %r36, %r3;
	setp.lt.s32 	%p1, %r32, 1;
	mov.f32 	%f180, 0f00000000;
	@%p1 bra 	$L__BB0_19;
	add.s32 	%r5, %r32, 15;
	mul.lo.s32 	%r6, %r32, %r2;
	shl.b32 	%r38, %r1, 6;
	mov.u32 	%r39, _ZZ9matrixMulPfS_S_iE5tileA;
	add.s32 	%r7, %r39, %r38;
	shl.b32 	%r40, %r3, 2;
	add.s32 	%r8, %r7, %r40;
	mov.u32 	%r41, _ZZ9matrixMulPfS_S_iE5tileB;
	add.s32 	%r10, %r41, %r40;
	add.s32 	%r9, %r10, %r38;
	setp.lt.u32 	%p2, %r32, 17;
	mov.f32 	%f180, 0f00000000;
	mov.b32 	%r62, 0;
	@%p2 bra 	$L__BB0_13;
	shr.u32 	%r42, %r5, 4;
	and.b32  	%r43, %r42, 134217726;
	neg.s32 	%r61, %r43;
	add.s32 	%r44, %r1, 16;
	mad.lo.s32 	%r59, %r32, %r44, %r4;
	shl.b32 	%r13, %r32, 5;
	mad.lo.s32 	%r58, %r1, %r32, %r4;
	add.s32 	%r56, %r3, %r6;
	mov.f32 	%f180, 0f00000000;
	mov.u32 	%r57, %r3;
	mov.u32 	%r60, %r1;
$L__BB0_3:
	setp.ge.u32 	%p3, %r2, %r32;
	setp.ge.s32 	%p4, %r57, %r32;
	mul.wide.s32 	%rd7, %r56, 4;
	add.s64 	%rd3, %rd2, %rd7;
	mov.f32 	%f172, 0f00000000;
	or.pred  	%p5, %p3, %p4;
	@%p5 bra 	$L__BB0_5;
	ld.global.f32 	%f172, [%rd3];
$L__BB0_5:
	st.shared.f32 	[%r8], %f172;
	mov.f32 	%f173, 0f00000000;
	max.s32 	%r45, %r4, %r60;
	setp.ge.s32 	%p6, %r45, %r32;
	@%p6 bra 	$L__BB0_7;
	mul.wide.s32 	%rd8, %r58, 4;
	add.s64 	%rd9, %rd1, %rd8;
	ld.global.f32 	%f173, [%rd9];
$L__BB0_7:
	st.shared.f32 	[%r9], %f173;
	bar.sync 	0;
	ld.shared.f32 	%f27, [%r7];
	ld.shared.f32 	%f28, [%r10];
	fma.rn.f32 	%f29, %f27, %f28, %f180;
	ld.shared.f32 	%f30, [%r7+4];
	ld.shared.f32 	%f31, [%r10+64];
	fma.rn.f32 	%f32, %f30, %f31, %f29;
	ld.shared.f32 	%f33, [%r7+8];
	ld.shared.f32 	%f34, [%r10+128];
	fma.rn.f32 	%f35, %f33, %f34, %f32;
	ld.shared.f32 	%f36, [%r7+12];
	ld.shared.f32 	%f37, [%r10+192];
	fma.rn.f32 	%f38, %f36, %f37, %f35;
	ld.shared.f32 	%f39, [%r7+16];
	ld.shared.f32 	%f40, [%r10+256];
	fma.rn.f32 	%f41, %f39, %f40, %f38;
	ld.shared.f32 	%f42, [%r7+20];
	ld.shared.f32 	%f43, [%r10+320];
	fma.rn.f32 	%f44, %f42, %f43, %f41;
	ld.shared.f32 	%f45, [%r7+24];
	ld.shared.f32 	%f46, [%r10+384];
	fma.rn.f32 	%f47, %f45, %f46, %f44;
	ld.shared.f32 	%f48, [%r7+28];
	ld.shared.f32 	%f49, [%r10+448];
	fma.rn.f32 	%f50, %f48, %f49, %f47;
	ld.shared.f32 	%f51, [%r7+32];
	ld.shared.f32 	%f52, [%r10+512];
	fma.rn.f32 	%f53, %f51, %f52, %f50;
	ld.shared.f32 	%f54, [%r7+36];
	ld.shared.f32 	%f55, [%r10+576];
	fma.rn.f32 	%f56, %f54, %f55, %f53;
	ld.shared.f32 	%f57, [%r7+40];
	ld.shared.f32 	%f58, [%r10+640];
	fma.rn.f32 	%f59, %f57, %f58, %f56;
	ld.shared.f32 	%f60, [%r7+44];
	ld.shared.f32 	%f61, [%r10+704];
	fma.rn.f32 	%f62, %f60, %f61, %f59;
	ld.shared.f32 	%f63, [%r7+48];
	ld.shared.f32 	%f64, [%r10+768];
	fma.rn.f32 	%f65, %f63, %f64, %f62;
	ld.shared.f32 	%f66, [%r7+52];
	ld.shared.f32 	%f67, [%r10+832];
	fma.rn.f32 	%f68, %f66, %f67, %f65;
	ld.shared.f32 	%f69, [%r7+56];
	ld.shared.f32 	%f70, [%r10+896];
	fma.rn.f32 	%f71, %f69, %f70, %f68;
	ld.shared.f32 	%f72, [%r7+60];
	ld.shared.f32 	%f73, [%r10+960];
	fma.rn.f32 	%f6, %f72, %f73, %f71;
	bar.sync 	0;
	add.s32 	%r46, %r57, 16;
	setp.ge.s32 	%p8, %r46, %r32;
	mov.f32 	%f174, 0f00000000;
	or.pred  	%p9, %p3, %p8;
	@%p9 bra 	$L__BB0_9;
	ld.global.f32 	%f174, [%rd3+64];
$L__BB0_9:
	st.shared.f32 	[%r8], %f174;
	add.s32 	%r47, %r60, 16;
	mov.f32 	%f175, 0f00000000;
	max.s32 	%r48, %r4, %r47;
	setp.ge.s32 	%p10, %r48, %r32;
	@%p10 bra 	$L__BB0_11;
	mul.wide.s32 	%rd10, %r59, 4;
	add.s64 	%rd11, %rd1, %rd10;
	ld.global.f32 	%f175, [%rd11];
$L__BB0_11:
	st.shared.f32 	[%r9], %f175;
	bar.sync 	0;
	ld.shared.f32 	%f75, [%r7];
	ld.shared.f32 	%f76, [%r10];
	fma.rn.f32 	%f77, %f75, %f76, %f6;
	ld.shared.f32 	%f78, [%r7+4];
	ld.shared.f32 	%f79, [%r10+64];
	fma.rn.f32 	%f80, %f78, %f79, %f77;
	ld.shared.f32 	%f81, [%r7+8];
	ld.shared.f32 	%f82, [%r10+128];
	fma.rn.f32 	%f83, %f81, %f82, %f80;
	ld.shared.f32 	%f84, [%r7+12];
	ld.shared.f32 	%f85, [%r10+192];
	fma.rn.f32 	%f86, %f84, %f85, %f83;
	ld.shared.f32 	%f87, [%r7+16];
	ld.shared.f32 	%f88, [%r10+256];
	fma.rn.f32 	%f89, %f87, %f88, %f86;
	ld.shared.f32 	%f90, [%r7+20];
	ld.shared.f32 	%f91, [%r10+320];
	fma.rn.f32 	%f92, %f90, %f91, %f89;
	ld.shared.f32 	%f93, [%r7+24];
	ld.shared.f32 	%f94, [%r10+384];
	fma.rn.f32 	%f95, %f93, %f94, %f92;
	ld.shared.f32 	%f96, [%r7+28];
	ld.shared.f32 	%f97, [%r10+448];
	fma.rn.f32 	%f98, %f96, %f97, %f95;
	ld.shared.f32 	%f99, [%r7+32];
	ld.shared.f32 	%f100, [%r10+512];
	fma.rn.f32 	%f101, %f99, %f100, %f98;
	ld.shared.f32 	%f102, [%r7+36];
	ld.shared.f32 	%f103, [%r10+576];
	fma.rn.f32 	%f104, %f102, %f103, %f101;
	ld.shared.f32 	%f105, [%r7+40];
	ld.shared.f32 	%f106, [%r10+640];
	fma.rn.f32 	%f107, %f105, %f106, %f104;
	ld.shared.f32 	%f108, [%r7+44];
	ld.shared.f32 	%f109, [%r10+704];
	fma.rn.f32 	%f110, %f108, %f109, %f107;
	ld.shared.f32 	%f111, [%r7+48];
	ld.shared.f32 	%f112, [%r10+768];
	fma.rn.f32 	%f113, %f111, %f112, %f110;
	ld.shared.f32 	%f114, [%r7+52];
	ld.shared.f32 	%f115, [%r10+832];
	fma.rn.f32 	%f116, %f114, %f115, %f113;
	ld.shared.f32 	%f117, [%r7+56];
	ld.shared.f32 	%f118, [%r10+896];
	fma.rn.f32 	%f119, %f117, %f118, %f116;
	ld.shared.f32 	%f120, [%r7+60];
	ld.shared.f32 	%f121, [%r10+960];
	fma.rn.f32 	%f180, %f120, %f121, %f119;
	bar.sync 	0;
	add.s32 	%r61, %r61, 2;
	add.s32 	%r60, %r60, 32;
	add.s32 	%r59, %r59, %r13;
	add.s32 	%r58, %r58, %r13;
	add.s32 	%r57, %r57, 32;
	add.s32 	%r56, %r56, 32;
	setp.ne.s32 	%p11, %r61, 0;
	@%p11 bra 	$L__BB0_3;
	and.b32  	%r62, %r5, 2147483616;
$L__BB0_13:
	and.b32  	%r49, %r5, 16;
	setp.eq.s32 	%p12, %r49, 0;
	@%p12 bra 	$L__BB0_19;
	setp.ge.u32 	%p13, %r2, %r32;
	add.s32 	%r50, %r62, %r3;
	setp.ge.s32 	%p14, %r50, %r32;
	mov.f32 	%f178, 0f00000000;
	or.pred  	%p15, %p13, %p14;
	@%p15 bra 	$L__BB0_16;
	add.s32 	%r51, %r50, %r6;
	mul.wide.s32 	%rd12, %r51, 4;
	add.s64 	%rd13, %rd2, %rd12;
	ld.global.f32 	%f178, [%rd13];
$L__BB0_16:
	st.shared.f32 	[%r8], %f178;
	add.s32 	%r31, %r62, %r1;
	mov.f32 	%f179, 0f00000000;
	max.s32 	%r52, %r4, %r31;
	setp.ge.s32 	%p16, %r52, %r32;
	@%p16 bra 	$L__BB0_18;
	mad.lo.s32 	%r53, %r31, %r32, %r4;
	mul.wide.s32 	%rd14, %r53, 4;
	add.s64 	%rd15, %rd1, %rd14;
	ld.global.f32 	%f179, [%rd15];
$L__BB0_18:
	st.shared.f32 	[%r9], %f179;
	bar.sync 	0;
	ld.shared.f32 	%f124, [%r7];
	ld.shared.f32 	%f125, [%r10];
	fma.rn.f32 	%f126, %f124, %f125, %f180;
	ld.shared.f32 	%f127, [%r7+4];
	ld.shared.f32 	%f128, [%r10+64];
	fma.rn.f32 	%f129, %f127, %f128, %f126;
	ld.shared.f32 	%f130, [%r7+8];
	ld.shared.f32 	%f131, [%r10+128];
	fma.rn.f32 	%f132, %f130, %f131, %f129;
	ld.shared.f32 	%f133, [%r7+12];
	ld.shared.f32 	%f134, [%r10+192];
	fma.rn.f32 	%f135, %f133, %f134, %f132;
	ld.shared.f32 	%f136, [%r7+16];
	ld.shared.f32 	%f137, [%r10+256];
	fma.rn.f32 	%f138, %f136, %f137, %f135;
	ld.shared.f32 	%f139, [%r7+20];
	ld.shared.f32 	%f140, [%r10+320];
	fma.rn.f32 	%f141, %f139, %f140, %f138;
	ld.shared.f32 	%f142, [%r7+24];
	ld.shared.f32 	%f143, [%r10+384];
	fma.rn.f32 	%f144, %f142, %f143, %f141;
	ld.shared.f32 	%f145, [%r7+28];
	ld.shared.f32 	%f146, [%r10+448];
	fma.rn.f32 	%f147, %f145, %f146, %f144;
	ld.shared.f32 	%f148, [%r7+32];
	ld.shared.f32 	%f149, [%r10+512];
	fma.rn.f32 	%f150, %f148, %f149, %f147;
	ld.shared.f32 	%f151, [%r7+36];
	ld.shared.f32 	%f152, [%r10+576];
	fma.rn.f32 	%f153, %f151, %f152, %f150;
	ld.shared.f32 	%f154, [%r7+40];
	ld.shared.f32 	%f155, [%r10+640];
	fma.rn.f32 	%f156, %f154, %f155, %f153;
	ld.shared.f32 	%f157, [%r7+44];
	ld.shared.f32 	%f158, [%r10+704];
	fma.rn.f32 	%f159, %f157, %f158, %f156;
	ld.shared.f32 	%f160, [%r7+48];
	ld.shared.f32 	%f161, [%r10+768];
	fma.rn.f32 	%f162, %f160, %f161, %f159;
	ld.shared.f32 	%f163, [%r7+52];
	ld.shared.f32 	%f164, [%r10+832];
	fma.rn.f32 	%f165, %f163, %f164, %f162;
	ld.shared.f32 	%f166, [%r7+56];
	ld.shared.f32 	%f167, [%r10+896];
	fma.rn.f32 	%f168, %f166, %f167, %f165;
	ld.shared.f32 	%f169, [%r7+60];
	ld.shared.f32 	%f170, [%r10+960];
	fma.rn.f32 	%f180, %f169, %f170, %f168;
	bar.sync 	0;
$L__BB0_19:
	max.s32 	%r54, %r2, %r4;
	setp.ge.s32 	%p17, %r54, %r32;
	@%p17 bra 	$L__BB0_21;
	mad.lo.s32 	%r55, %r32, %r2, %r4;
	cvta.to.global.u64 	%rd16, %rd4;
	mul.wide.s32 	%rd17, %r55, 4;
	add.s64 	%rd18, %rd16, %rd17;
	st.global.f32 	[%rd18], %f180;
$L__BB0_21:
	ret;

}


// ===== COMPILED SASS (sm_100) =====

	.target	sm_100

	.elftype	@"ET_EXEC"


//--------------------- .note.nv.tkinfo           --------------------------
	.section	.note.nv.tkinfo,"",@"SHT_NOTE"
	.sectionflags	@"SHF_NOTE_NV_TKINFO"
	.tkinfo
        /*0018*/ 	.word	0x00000002
        /*0030*/ 	.string	""
        /*0030*/ 	.string	"ptxas"
        /*0030*/ 	.string	"Cuda compilation tools, release 13.0, V13.0.88"
        /*0030*/ 	.string	"Build cuda_13.0.r13.0/compiler.36424714_0"
        /*0030*/ 	.string	"-arch sm_100 -m 64 "



//--------------------- .note.nv.cuinfo           --------------------------
	.section	.note.nv.cuinfo,"",@"SHT_NOTE"
	.sectionflags	@"SHF_NOTE_NV_CUINFO"
        /*0018*/ 	.short	0x0002
        /*001a*/ 	.short	0x0064
        /*001c*/ 	.short	0x0082
	.zero		2


//--------------------- .nv.info                  --------------------------
	.section	.nv.info,"",@"SHT_CUDA_INFO"
	.align	4


	//----- nvinfo : EIATTR_REGCOUNT
	.align		4
        /*0000*/ 	.byte	0x04, 0x2f
        /*0002*/ 	.short	(.L_1 - .L_0)
	.align		4
.L_0:
        /*0004*/ 	.word	index@(_Z9matrixMulPfS_S_i)
        /*0008*/ 	.word	0x00000020


	//----- nvinfo : EIATTR_FRAME_SIZE
	.align		4
.L_1:
        /*000c*/ 	.byte	0x04, 0x11
        /*000e*/ 	.short	(.L_3 - .L_2)
	.align		4
.L_2:
        /*0010*/ 	.word	index@(_Z9matrixMulPfS_S_i)
        /*0014*/ 	.word	0x00000000


	//----- nvinfo : EIATTR_MIN_STACK_SIZE
	.align		4
.L_3:
        /*0018*/ 	.byte	0x04, 0x12
        /*001a*/ 	.short	(.L_5 - .L_4)
	.align		4
.L_4:
        /*001c*/ 	.word	index@(_Z9matrixMulPfS_S_i)
        /*0020*/ 	.word	0x00000000
.L_5:


//--------------------- .nv.compat                --------------------------
	.section	.nv.compat,"",@"SHT_CUDA_COMPAT_INFO"
	.align	4
        /*0000*/ 	.byte	0x02, 0x09, 0x00, 0x00, 0x02, 0x02, 0x01, 0x00, 0x02, 0x05, 0x05, 0x00, 0x03, 0x07, 0x01, 0x01
        /*0010*/ 	.byte	0x02, 0x03, 0x00, 0x00, 0x02, 0x06, 0x01, 0x00, 0x04, 0x0b, 0x08, 0x00, 0x09, 0x00, 0x00, 0x00
        /*0020*/ 	.byte	0x00, 0x00, 0x00, 0x00


//--------------------- .nv.info._Z9matrixMulPfS_S_i --------------------------
	.section	.nv.info._Z9matrixMulPfS_S_i,"",@"SHT_CUDA_INFO"
	.sectionflags	@""
	.align	4


	//----- nvinfo : EIATTR_CUDA_API_VERSION
	.align		4
        /*0000*/ 	.byte	0x04, 0x37
        /*0002*/ 	.short	(.L_7 - .L_6)
.L_6:
        /*0004*/ 	.word	0x00000082


	//----- nvinfo : EIATTR_KPARAM_INFO
	.align		4
.L_7:
        /*0008*/ 	.byte	0x04, 0x17
        /*000a*/ 	.short	(.L_9 - .L_8)
.L_8:
        /*000c*/ 	.word	0x00000000
        /*0010*/ 	.short	0x0003
        /*0012*/ 	.short	0x0018
        /*0014*/ 	.byte	0x00, 0xf0, 0x11, 0x00


	//----- nvinfo : EIATTR_KPARAM_INFO
	.align		4
.L_9:
        /*0018*/ 	.byte	0x04, 0x17
        /*001a*/ 	.short	(.L_11 - .L_10)
.L_10:
        /*001c*/ 	.word	0x00000000
        /*0020*/ 	.short	0x0002
        /*0022*/ 	.short	0x0010
        /*0024*/ 	.byte	0x00, 0xf5, 0x21, 0x00


	//----- nvinfo : EIATTR_KPARAM_INFO
	.align		4
.L_11:
        /*0028*/ 	.byte	0x04, 0x17
        /*002a*/ 	.short	(.L_13 - .L_12)
.L_12:
        /*002c*/ 	.word	0x00000000
        /*0030*/ 	.short	0x0001
        /*0032*/ 	.short	0x0008
        /*0034*/ 	.byte	0x00, 0xf5, 0x21, 0x00


	//----- nvinfo : EIATTR_KPARAM_INFO
	.align		4
.L_13:
        /*0038*/ 	.byte	0x04, 0x17
        /*003a*/ 	.short	(.L_15 - .L_14)
.L_14:
        /*003c*/ 	.word	0x00000000
        /*0040*/ 	.short	0x0000
        /*0042*/ 	.short	0x0000
        /*0044*/ 	.byte	0x00, 0xf5, 0x21, 0x00


	//----- nvinfo : EIATTR_SPARSE_MMA_MASK
	.align		4
.L_15:
        /*0048*/ 	.byte	0x03, 0x50
        /*004a*/ 	.short	0x0000


	//----- nvinfo : EIATTR_MAXREG_COUNT
	.align		4
        /*004c*/ 	.byte	0x03, 0x1b
        /*004e*/ 	.short	0x00ff


	//----- nvinfo : EIATTR_NUM_BARRIERS
	.align		4
        /*0050*/ 	.byte	0x02, 0x4c
        /*0052*/ 	.byte	0x01
	.zero		1


	//----- nvinfo : EIATTR_MERCURY_ISA_VERSION
	.align		4
        /*0054*/ 	.byte	0x03, 0x5f
        /*0056*/ 	.short	0x0101


	//----- nvinfo : EIATTR_VRC_CTA_INIT_COUNT
	.align		4
        /*0058*/ 	.byte	0x02, 0x4a
	.zero		1
	.zero		1


	//----- nvinfo : EIATTR_EXIT_INSTR_OFFSETS
	.align		4
        /*005c*/ 	.byte	0x04, 0x1c
        /*005e*/ 	.short	(.L_17 - .L_16)


	//   ....[0]....
.L_16:
        /*0060*/ 	.word	0x00000d30


	//   ....[1]....
        /*0064*/ 	.word	0x00000d80


	//----- nvinfo : EIATTR_CBANK_PARAM_SIZE
	.align		4
.L_17:
        /*0068*/ 	.byte	0x03, 0x19
        /*006a*/ 	.short	0x001c


	//----- nvinfo : EIATTR_PARAM_CBANK
	.align		4
        /*006c*/ 	.byte	0x04, 0x0a
        /*006e*/ 	.short	(.L_19 - .L_18)
	.align		4
.L_18:
        /*0070*/ 	.word	index@(.nv.constant0._Z9matrixMulPfS_S_i)
        /*0074*/ 	.short	0x0380
        /*0076*/ 	.short	0x001c


	//----- nvinfo : EIATTR_SW_WAR
	.align		4
.L_19:
        /*0078*/ 	.byte	0x04, 0x36
        /*007a*/ 	.short	(.L_21 - .L_20)
.L_20:
        /*007c*/ 	.word	0x00000008
.L_21:


//--------------------- .nv.callgraph             --------------------------
	.section	.nv.callgraph,"",@"SHT_CUDA_CALLGRAPH"
	.align	4
	.sectionentsize	8
	.align		4
        /*0000*/ 	.word	0x00000000
	.align		4
        /*0004*/ 	.word	0xffffffff
	.align		4
        /*0008*/ 	.word	0x00000000
	.align		4
        /*000c*/ 	.word	0xfffffffe
	.align		4
        /*0010*/ 	.word	0x00000000
	.align		4
        /*0014*/ 	.word	0xfffffffd
	.align		4
        /*0018*/ 	.word	0x00000000
	.align		4
        /*001c*/ 	.word	0xfffffffc


//--------------------- .text._Z9matrixMulPfS_S_i --------------------------
	.section	.text._Z9matrixMulPfS_S_i,"ax",@progbits
	.align	128
        .global         _Z9matrixMulPfS_S_i
        .type           _Z9matrixMulPfS_S_i,@function
        .size           _Z9matrixMulPfS_S_i,(.L_x_4 - _Z9matrixMulPfS_S_i)
        .other          _Z9matrixMulPfS_S_i,@"STO_CUDA_ENTRY STV_DEFAULT"
_Z9matrixMulPfS_S_i:
.text._Z9matrixMulPfS_S_i:
[----:B------:R-:W-:Y:S01]  /*0000*/  LDC R1, c[0x0][0x37c] ;  /* 0x0000df00ff017b82 */ /* 0x000fe20000000800 */
[----:B------:R-:W0:Y:S01]  /*0010*/  LDCU UR6, c[0x0][0x398] ;  /* 0x00007300ff0677ac */ /* 0x000e220008000800 */
[----:B------:R-:W1:Y:S06]  /*0020*/  S2R R17, SR_TID.Y ;  /* 0x0000000000117919 */ /* 0x000e6c0000002200 */
[----:B------:R-:W1:Y:S01]  /*0030*/  LDC R2, c[0x0][0x364] ;  /* 0x0000d900ff027b82 */ /* 0x000e620000000800 */
[----:B------:R-:W-:Y:S01]  /*0040*/  HFMA2 R11, -RZ, RZ, 0, 0 ;  /* 0x00000000ff0b7431 */ /* 0x000fe200000001ff */
[----:B------:R-:W2:Y:S01]  /*0050*/  LDCU.64 UR8, c[0x0][0x358] ;  /* 0x00006b00ff0877ac */ /* 0x000ea20008000a00 */
[----:B------:R-:W3:Y:S05]  /*0060*/  S2R R7, SR_TID.X ;  /* 0x0000000000077919 */ /* 0x000eea0000002100 */
[----:B------:R-:W1:Y:S08]  /*0070*/  S2UR UR4, SR_CTAID.Y ;  /* 0x00000000000479c3 */ /* 0x000e700000002600 */
[----:B------:R-:W3:Y:S01]  /*0080*/  S2UR UR5, SR_CTAID.X ;  /* 0x00000000000579c3 */ /* 0x000ee20000002500 */
[----:B0-----:R-:W-:-:S04]  /*0090*/  MOV R0, UR6 ;  /* 0x0000000600007c02 */ /* 0x001fc80008000f00 */
[----:B------:R-:W-:-:S03]  /*00a0*/  ISETP.GE.AND P0, PT, R0, 0x1, PT ;  /* 0x000000010000780c */ /* 0x000fc60003f06270 */
[----:B------:R-:W3:Y:S01]  /*00b0*/  LDC R4, c[0x0][0x360] ;  /* 0x0000d800ff047b82 */ /* 0x000ee20000000800 */
[----:B-1----:R-:W-:Y:S02]  /*00c0*/  IMAD R3, R2, UR4, R17 ;  /* 0x0000000402037c24 */ /* 0x002fe4000f8e0211 */
[----:B---3--:R-:W-:-:S07]  /*00d0*/  IMAD R5, R4, UR5, R7 ;  /* 0x0000000504057c24 */ /* 0x008fce000f8e0207 */
[----:B--2---:R-:W-:Y:S05]  /*00e0*/  @!P0 BRA `(.L_x_0) ;  /* 0x0000000c00088947 */ /* 0x004fea0003800000 */
[----:B------:R-:W0:Y:S01]  /*00f0*/  S2UR UR6, SR_CgaCtaId ;  /* 0x00000000000679c3 */ /* 0x000e220000008800 */
[----:B------:R-:W-:Y:S01]  /*0100*/  UMOV UR4, 0x400 ;  /* 0x0000040000047882 */ /* 0x000fe20000000000 */
[C---:B------:R-:W-:Y:S01]  /*0110*/  ISETP.GE.U32.AND P0, PT, R0.reuse, 0x11, PT ;  /* 0x000000110000780c */ /* 0x040fe20003f06070 */
[----:B------:R-:W-:Y:S01]  /*0120*/  UIADD3 UR5, UPT, UPT, UR4, 0x400, URZ ;  /* 0x0000040004057890 */ /* 0x000fe2000fffe0ff */
[----:B------:R-:W-:Y:S02]  /*0130*/  IADD3 R24, PT, PT, R0, 0xf, RZ ;  /* 0x0000000f00187810 */ /* 0x000fe40007ffe0ff */
[----:B------:R-:W-:Y:S02]  /*0140*/  MOV R11, RZ ;  /* 0x000000ff000b7202 */ /* 0x000fe40000000f00 */
[----:B------:R-:W-:Y:S01]  /*0150*/  MOV R6, RZ ;  /* 0x000000ff00067202 */ /* 0x000fe20000000f00 */
[----:B0-----:R-:W-:Y:S02]  /*0160*/  ULEA UR4, UR6, UR4, 0x18 ;  /* 0x0000000406047291 */ /* 0x001fe4000f8ec0ff */
[----:B------:R-:W-:-:S04]  /*0170*/  ULEA UR5, UR6, UR5, 0x18 ;  /* 0x0000000506057291 */ /* 0x000fc8000f8ec0ff */
[----:B------:R-:W-:Y:S02]  /*0180*/  LEA R4, R17, UR4, 0x6 ;  /* 0x0000000411047c11 */ /* 0x000fe4000f8e30ff */
[C---:B------:R-:W-:Y:S02]  /*0190*/  LEA R2, R7.reuse, UR5, 0x2 ;  /* 0x0000000507027c11 */ /* 0x040fe4000f8e10ff */
[----:B------:R-:W-:Y:S02]  /*01a0*/  LEA R22, R7, R4, 0x2 ;  /* 0x0000000407167211 */ /* 0x000fe400078e10ff */
[----:B------:R-:W-:Y:S01]  /*01b0*/  LEA R20, R17, R2, 0x6 ;  /* 0x0000000211147211 */ /* 0x000fe200078e30ff */
[----:B------:R-:W-:Y:S06]  /*01c0*/  @!P0 BRA `(.L_x_1) ;  /* 0x0000000400e88947 */ /* 0x000fec0003800000 */
[----:B------:R-:W-:Y:S01]  /*01d0*/  SHF.R.U32.HI R6, RZ, 0x4, R24 ;  /* 0x00000004ff067819 */ /* 0x000fe20000011618 */
[CC--:B------:R-:W-:Y:S01]  /*01e0*/  IMAD R21, R17.reuse, R0.reuse, R5 ;  /* 0x0000000011157224 */ /* 0x0c0fe200078e0205 */
[----:B------:R-:W-:Y:S01]  /*01f0*/  IADD3 R23, PT, PT, R17, 0x10, RZ ;  /* 0x0000001011177810 */ /* 0x000fe20007ffe0ff */
[CC--:B------:R-:W-:Y:S01]  /*0200*/  IMAD R16, R3.reuse, R0.reuse, R7 ;  /* 0x0000000003107224 */ /* 0x0c0fe200078e0207 */
[----:B------:R-:W-:Y:S02]  /*0210*/  LOP3.LUT R18, R6, 0x7fffffe, RZ, 0xc0, !PT ;  /* 0x07fffffe06127812 */ /* 0x000fe400078ec0ff */
[-C--:B------:R-:W-:Y:S01]  /*0220*/  ISETP.GE.U32.AND P0, PT, R3, R0.reuse, PT ;  /* 0x000000000300720c */ /* 0x080fe20003f06070 */
[----:B------:R-:W-:Y:S01]  /*0230*/  IMAD R23, R23, R0, R5 ;  /* 0x0000000017177224 */ /* 0x000fe200078e0205 */
[----:B------:R-:W-:Y:S02]  /*0240*/  MOV R11, RZ ;  /* 0x000000ff000b7202 */ /* 0x000fe40000000f00 */
[----:B------:R-:W-:-:S02]  /*0250*/  MOV R19, R7 ;  /* 0x0000000700137202 */ /* 0x000fc40000000f00 */
[----:B------:R-:W-:Y:S02]  /*0260*/  MOV R6, R17 ;  /* 0x0000001100067202 */ /* 0x000fe40000000f00 */
[----:B------:R-:W-:-:S07]  /*0270*/  IADD3 R18, PT, PT, -R18, RZ, RZ ;  /* 0x000000ff12127210 */ /* 0x000fce0007ffe1ff */
.L_x_2:
[----:B------:R-:W0:Y:S01]  /*0280*/  LDC R0, c[0x0][0x398] ;  /* 0x0000e600ff007b82 */ /* 0x000e220000000800 */
[----:B------:R-:W-:Y:S01]  /*0290*/  VIMNMX R9, PT, PT, R5, R6, !PT ;  /* 0x0000000605097248 */ /* 0x000fe20007fe0100 */
[----:B------:R-:W-:Y:S01]  /*02a0*/  HFMA2 R10, -RZ, RZ, 0, 0 ;  /* 0x00000000ff0a7431 */ /* 0x000fe200000001ff */
[----:B------:R-:W-:-:S05]  /*02b0*/  MOV R29, RZ ;  /* 0x000000ff001d7202 */ /* 0x000fca0000000f00 */
[----:B------:R-:W1:Y:S01]  /*02c0*/  LDC.64 R26, c[0x0][0x380] ;  /* 0x0000e000ff1a7b82 */ /* 0x000e620000000a00 */
[-C--:B0-----:R-:W-:Y:S02]  /*02d0*/  ISETP.GE.AND P2, PT, R9, R0.reuse, PT ;  /* 0x000000000900720c */ /* 0x081fe40003f46270 */
[----:B------:R-:W-:Y:S01]  /*02e0*/  ISETP.GE.OR P1, PT, R19, R0, P0 ;  /* 0x000000001300720c */ /* 0x000fe20000726670 */
[----:B-1----:R-:W-:-:S10]  /*02f0*/  IMAD.WIDE R26, R16, 0x4, R26 ;  /* 0x00000004101a7825 */ /* 0x002fd400078e021a */
[----:B------:R-:W0:Y:S02]  /*0300*/  @!P2 LDC.64 R8, c[0x0][0x388] ;  /* 0x0000e200ff08ab82 */ /* 0x000e240000000a00 */
[----:B------:R-:W2:Y:S01]  /*0310*/  @!P1 LDG.E R29, desc[UR8][R26.64] ;  /* 0x000000081a1d9981 */ /* 0x000ea2000c1e1900 */
[----:B0-----:R-:W-:-:S05]  /*0320*/  @!P2 IMAD.WIDE R8, R21, 0x4, R8 ;  /* 0x000000041508a825 */ /* 0x001fca00078e0208 */
[----:B------:R-:W3:Y:S04]  /*0330*/  @!P2 LDG.E R10, desc[UR8][R8.64] ;  /* 0x00000008080aa981 */ /* 0x000ee8000c1e1900 */
[----:B--2---:R-:W-:Y:S04]  /*0340*/  STS [R22], R29 ;  /* 0x0000001d16007388 */ /* 0x004fe80000000800 */
[----:B---3--:R-:W-:Y:S01]  /*0350*/  STS [R20], R10 ;  /* 0x0000000a14007388 */ /* 0x008fe20000000800 */
[----:B------:R-:W-:Y:S06]  /*0360*/  BAR.SYNC.DEFER_BLOCKING 0x0 ;  /* 0x0000000000007b1d */ /* 0x000fec0000010000 */
[----:B------:R-:W-:Y:S04]  /*0370*/  LDS R28, [R2] ;  /* 0x00000000021c7984 */ /* 0x000fe80000000800 */
[----:B------:R-:W0:Y:S04]  /*0380*/  LDS.128 R12, [R4] ;  /* 0x00000000040c7984 */ /* 0x000e280000000c00 */
[----:B------:R-:W1:Y:S04]  /*0390*/  LDS R9, [R2+0x40] ;  /* 0x0000400002097984 */ /* 0x000e680000000800 */
[----:B------:R-:W2:Y:S04]  /*03a0*/  LDS R25, [R2+0x80] ;  /* 0x0000800002197984 */ /* 0x000ea80000000800 */
[----:B------:R-:W-:Y:S01]  /*03b0*/  LDS R29, [R2+0x140] ;  /* 0x00014000021d7984 */ /* 0x000fe20000000800 */
[----:B0-----:R-:W-:-:S03]  /*03c0*/  FFMA R28, R12, R28, R11 ;  /* 0x0000001c0c1c7223 */ /* 0x001fc6000000000b */
[----:B------:R-:W0:Y:S01]  /*03d0*/  LDS R12, [R2+0xc0] ;  /* 0x0000c000020c7984 */ /* 0x000e220000000800 */
[----:B-1----:R-:W-:-:S03]  /*03e0*/  FFMA R28, R9, R13, R28 ;  /* 0x0000000d091c7223 */ /* 0x002fc6000000001c */
[----:B------:R-:W-:Y:S04]  /*03f0*/  LDS R13, [R2+0x100] ;  /* 0x00010000020d7984 */ /* 0x000fe80000000800 */
[----:B------:R-:W1:Y:S01]  /*0400*/  LDS.128 R8, [R4+0x10] ;  /* 0x0000100004087984 */ /* 0x000e620000000c00 */
[----:B--2---:R-:W-:-:S04]  /*0410*/  FFMA R25, R25, R14, R28 ;  /* 0x0000000e19197223 */ /* 0x004fc8000000001c */
[----:B0-----:R-:W-:Y:S02]  /*0420*/  FFMA R25, R12, R15, R25 ;  /* 0x0000000f0c197223 */ /* 0x001fe40000000019 */
[----:B------:R-:W0:Y:S02]  /*0430*/  LDS R15, [R2+0x180] ;  /* 0x00018000020f7984 */ /* 0x000e240000000800 */
[----:B-1----:R-:W-:Y:S02]  /*0440*/  FFMA R12, R8, R13, R25 ;  /* 0x0000000d080c7223 */ /* 0x002fe40000000019 */
[----:B------:R-:W1:Y:S02]  /*0450*/  LDS R8, [R2+0x1c0] ;  /* 0x0001c00002087984 */ /* 0x000e640000000800 */
[----:B------:R-:W-:Y:S02]  /*0460*/  FFMA R12, R29, R9, R12 ;  /* 0x000000091d0c7223 */ /* 0x000fe4000000000c */
[----:B------:R-:W-:Y:S04]  /*0470*/  LDS R9, [R2+0x200] ;  /* 0x0002000002097984 */ /* 0x000fe80000000800 */
[----:B------:R-:W-:Y:S01]  /*0480*/  LDS R29, [R2+0x240] ;  /* 0x00024000021d7984 */ /* 0x000fe20000000800 */
[----:B0-----:R-:W-:-:S03]  /*0490*/  FFMA R25, R15, R10, R12 ;  /* 0x0000000a0f197223 */ /* 0x001fc6000000000c */
[----:B------:R-:W0:Y:S01]  /*04a0*/  LDS.128 R12, [R4+0x20] ;  /* 0x00002000040c7984 */ /* 0x000e220000000c00 */
[----:B-1----:R-:W-:-:S03]  /*04b0*/  FFMA R25, R8, R11, R25 ;  /* 0x0000000b08197223 */ /* 0x002fc60000000019 */
[----:B------:R-:W1:Y:S01]  /*04c0*/  LDS R11, [R2+0x280] ;  /* 0x00028000020b7984 */ /* 0x000e620000000800 */
[----:B0-----:R-:W-:-:S03]  /*04d0*/  FFMA R8, R12, R9, R25 ;  /* 0x000000090c087223 */ /* 0x001fc60000000019 */
[----:B------:R-:W0:Y:S01]  /*04e0*/  LDS R12, [R2+0x2c0] ;  /* 0x0002c000020c7984 */ /* 0x000e220000000800 */
[----:B------:R-:W-:-:S03]  /*04f0*/  FFMA R8, R29, R13, R8 ;  /* 0x0000000d1d087223 */ /* 0x000fc60000000008 */
[----:B------:R-:W-:Y:S01]  /*0500*/  LDS R13, [R2+0x300] ;  /* 0x00030000020d7984 */ /* 0x000fe20000000800 */
[----:B-1----:R-:W-:-:S03]  /*0510*/  FFMA R25, R11, R14, R8 ;  /* 0x0000000e0b197223 */ /* 0x002fc60000000008 */
[----:B------:R-:W1:Y:S01]  /*0520*/  LDS.128 R8, [R4+0x30] ;  /* 0x0000300004087984 */ /* 0x000e620000000c00 */
[----:B------:R-:W-:Y:S02]  /*0530*/  HFMA2 R29, -RZ, RZ, 0, 0 ;  /* 0x00000000ff1d7431 */ /* 0x000fe400000001ff */
[----:B0-----:R-:W-:Y:S01]  /*0540*/  FFMA R15, R12, R15, R25 ;  /* 0x0000000f0c0f7223 */ /* 0x001fe20000000019 */
[----:B------:R-:W-:-:S04]  /*0550*/  IADD3 R25, PT, PT, R19, 0x10, RZ ;  /* 0x0000001013197810 */ /* 0x000fc80007ffe0ff */
[----:B------:R-:W-:Y:S02]  /*0560*/  ISETP.GE.OR P1, PT, R25, R0, P0 ;  /* 0x000000001900720c */ /* 0x000fe40000726670 */
[----:B------:R-:W0:Y:S01]  /*0570*/  LDS R25, [R2+0x340] ;  /* 0x0003400002197984 */ /* 0x000e220000000800 */
[----:B-1----:R-:W-:-:S03]  /*0580*/  FFMA R14, R8, R13, R15 ;  /* 0x0000000d080e7223 */ /* 0x002fc6000000000f */
[----:B------:R-:W1:Y:S04]  /*0590*/  LDS R15, [R2+0x380] ;  /* 0x00038000020f7984 */ /* 0x000e680000000800 */
[----:B------:R-:W2:Y:S01]  /*05a0*/  LDS R8, [R2+0x3c0] ;  /* 0x0003c00002087984 */ /* 0x000ea20000000800 */
[----:B------:R-:W-:Y:S06]  /*05b0*/  BAR.SYNC.DEFER_BLOCKING 0x0 ;  /* 0x0000000000007b1d */ /* 0x000fec0000010000 */
[----:B------:R-:W3:Y:S01]  /*05c0*/  @!P1 LDG.E R29, desc[UR8][R26.64+0x40] ;  /* 0x000040081a1d9981 */ /* 0x000ee2000c1e1900 */
[----:B------:R-:W-:-:S04]  /*05d0*/  VIADDMNMX R13, R6, 0x10, R5, !PT ;  /* 0x00000010060d7846 */ /* 0x000fc80007800105 */
[----:B------:R-:W-:-:S13]  /*05e0*/  ISETP.GE.AND P1, PT, R13, R0, PT ;  /* 0x000000000d00720c */ /* 0x000fda0003f26270 */
[----:B------:R-:W4:Y:S01]  /*05f0*/  @!P1 LDC.64 R12, c[0x0][0x388] ;  /* 0x0000e200ff0c9b82 */ /* 0x000f220000000a00 */
[----:B---3--:R4:W-:Y:S02]  /*0600*/  STS [R22], R29 ;  /* 0x0000001d16007388 */ /* 0x0089e40000000800 */
[----:B----4-:R-:W-:Y:S01]  /*0610*/  @!P1 IMAD.WIDE R28, R23, 0x4, R12 ;  /* 0x00000004171c9825 */ /* 0x010fe200078e020c */
[----:B------:R-:W-:-:S06]  /*0620*/  MOV R13, RZ ;  /* 0x000000ff000d7202 */ /* 0x000fcc0000000f00 */
[----:B------:R-:W3:Y:S01]  /*0630*/  @!P1 LDG.E R13, desc[UR8][R28.64] ;  /* 0x000000081c0d9981 */ /* 0x000ee2000c1e1900 */
[----:B0-----:R-:W-:-:S04]  /*0640*/  FFMA R14, R25, R9, R14 ;  /* 0x00000009190e7223 */ /* 0x001fc8000000000e */
[----:B-1----:R-:W-:-:S04]  /*0650*/  FFMA R27, R15, R10, R14 ;  /* 0x0000000a0f1b7223 */ /* 0x002fc8000000000e */
[----:B--2---:R-:W-:Y:S01]  /*0660*/  FFMA R11, R8, R11, R27 ;  /* 0x0000000b080b7223 */ /* 0x004fe2000000001b */
[----:B------:R-:W-:-:S04]  /*0670*/  IADD3 R18, PT, PT, R18, 0x2, RZ ;  /* 0x0000000212127810 */ /* 0x000fc80007ffe0ff */
[----:B------:R-:W-:Y:S02]  /*0680*/  ISETP.NE.AND P1, PT, R18, RZ, PT ;  /* 0x000000ff1200720c */ /* 0x000fe40003f25270 */
[----:B------:R-:W-:Y:S02]  /*0690*/  IADD3 R6, PT, PT, R6, 0x20, RZ ;  /* 0x0000002006067810 */ /* 0x000fe40007ffe0ff */
[----:B------:R-:W-:Y:S02]  /*06a0*/  IADD3 R19, PT, PT, R19, 0x20, RZ ;  /* 0x0000002013137810 */ /* 0x000fe40007ffe0ff */
[----:B------:R-:W-:Y:S02]  /*06b0*/  IADD3 R16, PT, PT, R16, 0x20, RZ ;  /* 0x0000002010107810 */ /* 0x000fe40007ffe0ff */
[C---:B------:R-:W-:Y:S02]  /*06c0*/  LEA R21, R0.reuse, R21, 0x5 ;  /* 0x0000001500157211 */ /* 0x040fe400078e28ff */
[----:B------:R-:W-:Y:S01]  /*06d0*/  LEA R23, R0, R23, 0x5 ;  /* 0x0000001700177211 */ /* 0x000fe200078e28ff */
[----:B---3--:R-:W-:Y:S01]  /*06e0*/  STS [R20], R13 ;  /* 0x0000000d14007388 */ /* 0x008fe20000000800 */
[----:B------:R-:W-:Y:S06]  /*06f0*/  BAR.SYNC.DEFER_BLOCKING 0x0 ;  /* 0x0000000000007b1d */ /* 0x000fec0000010000 */
[----:B------:R-:W-:Y:S04]  /*0700*/  LDS R9, [R2] ;  /* 0x0000000002097984 */ /* 0x000fe80000000800 */
[----:B------:R-:W0:Y:S04]  /*0710*/  LDS.128 R12, [R4] ;  /* 0x00000000040c7984 */ /* 0x000e280000000c00 */
[----:B------:R-:W1:Y:S04]  /*0720*/  LDS R10, [R2+0x40] ;  /* 0x00004000020a7984 */ /* 0x000e680000000800 */
[----:B------:R-:W2:Y:S04]  /*0730*/  LDS R25, [R2+0x80] ;  /* 0x0000800002197984 */ /* 0x000ea80000000800 */
[----:B------:R-:W3:Y:S04]  /*0740*/  LDS R26, [R2+0xc0] ;  /* 0x0000c000021a7984 */ /* 0x000ee80000000800 */
[----:B------:R-:W-:Y:S01]  /*0750*/  LDS R29, [R2+0x140] ;  /* 0x00014000021d7984 */ /* 0x000fe20000000800 */
[----:B0-----:R-:W-:-:S04]  /*0760*/  FFMA R12, R12, R9, R11 ;  /* 0x000000090c0c7223 */ /* 0x001fc8000000000b */
[----:B-1----:R-:W-:Y:S02]  /*0770*/  FFMA R10, R10, R13, R12 ;  /* 0x0000000d0a0a7223 */ /* 0x002fe4000000000c */
[----:B------:R-:W-:Y:S02]  /*0780*/  LDS R13, [R2+0x100] ;  /* 0x00010000020d7984 */ /* 0x000fe40000000800 */
[----:B--2---:R-:W-:Y:S02]  /*0790*/  FFMA R27, R25, R14, R10 ;  /* 0x0000000e191b7223 */ /* 0x004fe4000000000a */
[----:B------:R-:W0:Y:S04]  /*07a0*/  LDS.128 R8, [R4+0x10] ;  /* 0x0000100004087984 */ /* 0x000e280000000c00 */
[----:B------:R-:W1:Y:S01]  /*07b0*/  LDS R25, [R2+0x180] ;  /* 0x0001800002197984 */ /* 0x000e620000000800 */
[----:B---3--:R-:W-:-:S03]  /*07c0*/  FFMA R15, R26, R15, R27 ;  /* 0x0000000f1a0f7223 */ /* 0x008fc6000000001b */
[----:B------:R-:W2:Y:S04]  /*07d0*/  LDS R26, [R2+0x1c0] ;  /* 0x0001c000021a7984 */ /* 0x000ea80000000800 */
[----:B------:R-:W-:Y:S01]  /*07e0*/  LDS R27, [R2+0x240] ;  /* 0x00024000021b7984 */ /* 0x000fe20000000800 */
[----:B0-----:R-:W-:-:S03]  /*07f0*/  FFMA R8, R8, R13, R15 ;  /* 0x0000000d08087223 */ /* 0x001fc6000000000f */
[----:B------:R-:W-:Y:S01]  /*0800*/  LDS.128 R12, [R4+0x20] ;  /* 0x00002000040c7984 */ /* 0x000fe20000000c00 */
[----:B------:R-:W-:-:S03]  /*0810*/  FFMA R8, R29, R9, R8 ;  /* 0x000000091d087223 */ /* 0x000fc60000000008 */
[----:B------:R-:W0:Y:S01]  /*0820*/  LDS R9, [R2+0x200] ;  /* 0x0002000002097984 */ /* 0x000e220000000800 */
[----:B-1----:R-:W-:-:S04]  /*0830*/  FFMA R25, R25, R10, R8 ;  /* 0x0000000a19197223 */ /* 0x002fc80000000008 */
[----:B--2---:R-:W-:Y:S02]  /*0840*/  FFMA R11, R26, R11, R25 ;  /* 0x0000000b1a0b7223 */ /* 0x004fe40000000019 */
[----:B------:R-:W1:Y:S04]  /*0850*/  LDS R25, [R2+0x280] ;  /* 0x0002800002197984 */ /* 0x000e680000000800 */
[----:B------:R-:W2:Y:S01]  /*0860*/  LDS R26, [R2+0x2c0] ;  /* 0x0002c000021a7984 */ /* 0x000ea20000000800 */
[----:B0-----:R-:W-:-:S03]  /*0870*/  FFMA R12, R12, R9, R11 ;  /* 0x000000090c0c7223 */ /* 0x001fc6000000000b */
[----:B------:R-:W-:Y:S01]  /*0880*/  LDS.128 R8, [R4+0x30] ;  /* 0x0000300004087984 */ /* 0x000fe20000000c00 */
[----:B------:R-:W-:-:S03]  /*0890*/  FFMA R12, R27, R13, R12 ;  /* 0x0000000d1b0c7223 */ /* 0x000fc6000000000c */
[----:B------:R-:W0:Y:S01]  /*08a0*/  LDS R13, [R2+0x300] ;  /* 0x00030000020d7984 */ /* 0x000e220000000800 */
[----:B-1----:R-:W-:-:S03]  /*08b0*/  FFMA R25, R25, R14, R12 ;  /* 0x0000000e19197223 */ /* 0x002fc6000000000c */
[----:B------:R-:W1:Y:S04]  /*08c0*/  LDS R27, [R2+0x340] ;  /* 0x00034000021b7984 */ /* 0x000e680000000800 */
[----:B------:R-:W3:Y:S01]  /*08d0*/  LDS R12, [R2+0x380] ;  /* 0x00038000020c7984 */ /* 0x000ee20000000800 */
[----:B--2---:R-:W-:-:S03]  /*08e0*/  FFMA R15, R26, R15, R25 ;  /* 0x0000000f1a0f7223 */ /* 0x004fc60000000019 */
[----:B------:R-:W2:Y:S01]  /*08f0*/  LDS R25, [R2+0x3c0] ;  /* 0x0003c00002197984 */ /* 0x000ea20000000800 */
[----:B0-----:R-:W-:-:S04]  /*0900*/  FFMA R8, R8, R13, R15 ;  /* 0x0000000d08087223 */ /* 0x001fc8000000000f */
[----:B-1----:R-:W-:-:S04]  /*0910*/  FFMA R9, R27, R9, R8 ;  /* 0x000000091b097223 */ /* 0x002fc80000000008 */
[----:B---3--:R-:W-:-:S04]  /*0920*/  FFMA R10, R12, R10, R9 ;  /* 0x0000000a0c0a7223 */ /* 0x008fc80000000009 */
[----:B--2---:R-:W-:Y:S01]  /*0930*/  FFMA R11, R25, R11, R10 ;  /* 0x0000000b190b7223 */ /* 0x004fe2000000000a */
[----:B------:R-:W-:Y:S06]  /*0940*/  BAR.SYNC.DEFER_BLOCKING 0x0 ;  /* 0x0000000000007b1d */ /* 0x000fec0000010000 */
[----:B------:R-:W-:Y:S05]  /*0950*/  @P1 BRA `(.L_x_2) ;  /* 0xfffffff800481947 */ /* 0x000fea000383ffff */
[----:B------:R-:W-:-:S07]  /*0960*/  LOP3.LUT R6, R24, 0x7fffffe0, RZ, 0xc0, !PT ;  /* 0x7fffffe018067812 */ /* 0x000fce00078ec0ff */
.L_x_1:
[----:B------:R-:W-:-:S13]  /*0970*/  LOP3.LUT P0, RZ, R24, 0x10, RZ, 0xc0, !PT ;  /* 0x0000001018ff7812 */ /* 0x000fda000780c0ff */
[----:B------:R-:W-:Y:S05]  /*0980*/  @!P0 BRA `(.L_x_0) ;  /* 0x0000000000e08947 */ /* 0x000fea0003800000 */
[-C--:B------:R-:W-:Y:S01]  /*0990*/  IADD3 R13, PT, PT, R7, R6.reuse, RZ ;  /* 0x00000006070d7210 */ /* 0x080fe20007ffe0ff */
[----:B------:R-:W-:Y:S01]  /*09a0*/  HFMA2 R21, -RZ, RZ, 0, 0 ;  /* 0x00000000ff157431 */ /* 0x000fe200000001ff */
[----:B------:R-:W-:Y:S02]  /*09b0*/  IADD3 R10, PT, PT, R17, R6, RZ ;  /* 0x00000006110a7210 */ /* 0x000fe40007ffe0ff */
[----:B------:R-:W-:Y:S02]  /*09c0*/  ISETP.GE.AND P0, PT, R13, R0, PT ;  /* 0x000000000d00720c */ /* 0x000fe40003f06270 */
[----:B------:R-:W-:Y:S02]  /*09d0*/  VIMNMX R7, PT, PT, R5, R10, !PT ;  /* 0x0000000a05077248 */ /* 0x000fe40007fe0100 */
[-C--:B------:R-:W-:Y:S02]  /*09e0*/  ISETP.GE.U32.OR P0, PT, R3, R0.reuse, P0 ;  /* 0x000000000300720c */ /* 0x080fe40000706470 */
[----:B------:R-:W-:-:S02]  /*09f0*/  ISETP.GE.AND P1, PT, R7, R0, PT ;  /* 0x000000000700720c */ /* 0x000fc40003f26270 */
[----:B------:R-:W-:-:S09]  /*0a00*/  MOV R23, RZ ;  /* 0x000000ff00177202 */ /* 0x000fd20000000f00 */
[----:B------:R-:W0:Y:S01]  /*0a10*/  @!P0 LDC.64 R8, c[0x0][0x380] ;  /* 0x0000e000ff088b82 */ /* 0x000e220000000a00 */
[-C--:B------:R-:W-:Y:S02]  /*0a20*/  @!P0 IMAD R13, R3, R0.reuse, R13 ;  /* 0x00000000030d8224 */ /* 0x080fe400078e020d */
[----:B------:R-:W-:-:S05]  /*0a30*/  @!P1 IMAD R25, R10, R0, R5 ;  /* 0x000000000a199224 */ /* 0x000fca00078e0205 */
[----:B------:R-:W1:Y:S01]  /*0a40*/  @!P1 LDC.64 R6, c[0x0][0x388] ;  /* 0x0000e200ff069b82 */ /* 0x000e620000000a00 */
[----:B0-----:R-:W-:-:S05]  /*0a50*/  @!P0 IMAD.WIDE R8, R13, 0x4, R8 ;  /* 0x000000040d088825 */ /* 0x001fca00078e0208 */
[----:B------:R-:W2:Y:S01]  /*0a60*/  @!P0 LDG.E R21, desc[UR8][R8.64] ;  /* 0x0000000808158981 */ /* 0x000ea2000c1e1900 */
[----:B-1----:R-:W-:-:S05]  /*0a70*/  @!P1 IMAD.WIDE R24, R25, 0x4, R6 ;  /* 0x0000000419189825 */ /* 0x002fca00078e0206 */
        /* <DEDUP_REMOVED lines=8> */
[----:B------:R-:W3:Y:S04]  /*0b00*/  LDS R26, [R2+0xc0] ;  /* 0x0000c000021a7984 */ /* 0x000ee80000000800 */
[----:B------:R-:W-:Y:S04]  /*0b10*/  LDS R7, [R2+0x100] ;  /* 0x0001000002077984 */ /* 0x000fe80000000800 */
[----:B------:R-:W4:Y:S04]  /*0b20*/  LDS.128 R12, [R4+0x10] ;  /* 0x00001000040c7984 */ /* 0x000f280000000c00 */
[----:B------:R-:W5:Y:S04]  /*0b30*/  LDS R6, [R2+0x140] ;  /* 0x0001400002067984 */ /* 0x000f680000000800 */
[----:B------:R-:W5:Y:S04]  /*0b40*/  LDS R21, [R2+0x180] ;  /* 0x0001800002157984 */ /* 0x000f680000000800 */
[----:B------:R-:W5:Y:S04]  /*0b50*/  LDS R20, [R2+0x1c0] ;  /* 0x0001c00002147984 */ /* 0x000f680000000800 */
[----:B------:R-:W-:Y:S01]  /*0b60*/  LDS R23, [R2+0x200] ;  /* 0x0002000002177984 */ /* 0x000fe20000000800 */
[----:B0-----:R-:W-:-:S03]  /*0b70*/  FFMA R16, R16, R10, R11 ;  /* 0x0000000a10107223 */ /* 0x001fc6000000000b */
[----:B------:R-:W-:Y:S04]  /*0b80*/  LDS R22, [R2+0x240] ;  /* 0x0002400002167984 */ /* 0x000fe80000000800 */
[----:B------:R-:W0:Y:S01]  /*0b90*/  LDS.128 R8, [R4+0x20] ;  /* 0x0000200004087984 */ /* 0x000e220000000c00 */
[----:B-1----:R-:W-:-:S03]  /*0ba0*/  FFMA R16, R29, R17, R16 ;  /* 0x000000111d107223 */ /* 0x002fc60000000010 */
[----:B------:R-:W1:Y:S01]  /*0bb0*/  LDS R25, [R2+0x280] ;  /* 0x0002800002197984 */ /* 0x000e620000000800 */
[----:B--2---:R-:W-:-:S03]  /*0bc0*/  FFMA R27, R27, R18, R16 ;  /* 0x000000121b1b7223 */ /* 0x004fc60000000010 */
[----:B------:R-:W2:Y:S01]  /*0bd0*/  LDS R24, [R2+0x2c0] ;  /* 0x0002c00002187984 */ /* 0x000ea20000000800 */
[----:B---3--:R-:W-:-:S03]  /*0be0*/  FFMA R29, R26, R19, R27 ;  /* 0x000000131a1d7223 */ /* 0x008fc6000000001b */
[----:B------:R-:W-:Y:S04]  /*0bf0*/  LDS R27, [R2+0x300] ;  /* 0x00030000021b7984 */ /* 0x000fe80000000800 */
[----:B------:R-:W3:Y:S01]  /*0c00*/  LDS.128 R16, [R4+0x30] ;  /* 0x0000300004107984 */ /* 0x000ee20000000c00 */
[----:B----4-:R-:W-:-:S03]  /*0c10*/  FFMA R7, R12, R7, R29 ;  /* 0x000000070c077223 */ /* 0x010fc6000000001d */
[----:B------:R-:W4:Y:S01]  /*0c20*/  LDS R12, [R2+0x340] ;  /* 0x00034000020c7984 */ /* 0x000f220000000800 */
[----:B-----5:R-:W-:-:S03]  /*0c30*/  FFMA R26, R6, R13, R7 ;  /* 0x0000000d061a7223 */ /* 0x020fc60000000007 */
[----:B------:R-:W5:Y:S04]  /*0c40*/  LDS R7, [R2+0x380] ;  /* 0x0003800002077984 */ /* 0x000f680000000800 */
[----:B------:R-:W5:Y:S01]  /*0c50*/  LDS R6, [R2+0x3c0] ;  /* 0x0003c00002067984 */ /* 0x000f620000000800 */
[----:B------:R-:W-:-:S04]  /*0c60*/  FFMA R21, R21, R14, R26 ;  /* 0x0000000e15157223 */ /* 0x000fc8000000001a */
[----:B------:R-:W-:-:S04]  /*0c70*/  FFMA R15, R20, R15, R21 ;  /* 0x0000000f140f7223 */ /* 0x000fc80000000015 */
[----:B0-----:R-:W-:-:S04]  /*0c80*/  FFMA R15, R8, R23, R15 ;  /* 0x00000017080f7223 */ /* 0x001fc8000000000f */
[----:B------:R-:W-:-:S04]  /*0c90*/  FFMA R22, R22, R9, R15 ;  /* 0x0000000916167223 */ /* 0x000fc8000000000f */
[----:B-1----:R-:W-:-:S04]  /*0ca0*/  FFMA R25, R25, R10, R22 ;  /* 0x0000000a19197223 */ /* 0x002fc80000000016 */
[----:B--2---:R-:W-:-:S04]  /*0cb0*/  FFMA R11, R24, R11, R25 ;  /* 0x0000000b180b7223 */ /* 0x004fc80000000019 */
[----:B---3--:R-:W-:-:S04]  /*0cc0*/  FFMA R11, R16, R27, R11 ;  /* 0x0000001b100b7223 */ /* 0x008fc8000000000b */
[----:B----4-:R-:W-:-:S04]  /*0cd0*/  FFMA R12, R12, R17, R11 ;  /* 0x000000110c0c7223 */ /* 0x010fc8000000000b */
[----:B-----5:R-:W-:-:S04]  /*0ce0*/  FFMA R7, R7, R18, R12 ;  /* 0x0000001207077223 */ /* 0x020fc8000000000c */
[----:B------:R-:W-:Y:S01]  /*0cf0*/  FFMA R11, R6, R19, R7 ;  /* 0x00000013060b7223 */ /* 0x000fe20000000007 */
[----:B------:R-:W-:Y:S06]  /*0d00*/  BAR.SYNC.DEFER_BLOCKING 0x0 ;  /* 0x0000000000007b1d */ /* 0x000fec0000010000 */
.L_x_0:
[----:B------:R-:W-:-:S04]  /*0d10*/  VIMNMX R7, PT, PT, R3, R5, !PT ;  /* 0x0000000503077248 */ /* 0x000fc80007fe0100 */
[----:B------:R-:W-:-:S13]  /*0d20*/  ISETP.GE.AND P0, PT, R7, R0, PT ;  /* 0x000000000700720c */ /* 0x000fda0003f06270 */
[----:B------:R-:W-:Y:S05]  /*0d30*/  @P0 EXIT ;  /* 0x000000000000094d */ /* 0x000fea0003800000 */
[----:B------:R-:W0:Y:S01]  /*0d40*/  LDC.64 R6, c[0x0][0x390] ;  /* 0x0000e400ff067b82 */ /* 0x000e220000000a00 */
[----:B------:R-:W-:-:S04]  /*0d50*/  IMAD R3, R3, R0, R5 ;  /* 0x0000000003037224 */ /* 0x000fc800078e0205 */
[----:B0-----:R-:W-:-:S05]  /*0d60*/  IMAD.WIDE R2, R3, 0x4, R6 ;  /* 0x0000000403027825 */ /* 0x001fca00078e0206 */
[----:B------:R-:W-:Y:S01]  /*0d70*/  STG.E desc[UR8][R2.64], R11 ;  /* 0x0000000b02007986 */ /* 0x000fe2000c101908 */
[----:B------:R-:W-:Y:S05]  /*0d80*/  EXIT ;  /* 0x000000000000794d */ /* 0x000fea0003800000 */
.L_x_3:
[----:B------:R-:W-:-:S00]  /*0d90*/  BRA `(.L_x_3) ;  /* 0xfffffffc00fc7947 */ /* 0x000fc0000383ffff */
[----:B------:R-:W-:-:S00]  /*0da0*/  NOP ;  /* 0x0000000000007918 */ /* 0x000fc00000000000 */
        /* <DEDUP_REMOVED lines=13> */
.L_x_4:


//--------------------- .nv.shared._Z9matrixMulPfS_S_i --------------------------
	.section	.nv.shared._Z9matrixMulPfS_S_i,"aw",@nobits
	.sectionflags	@""
	.align	4
.nv.shared._Z9matrixMulPfS_S_i:
	.zero		3072


//--------------------- .nv.shared.reserved.0     --------------------------
	.section	.nv.shared.reserved.0,"aw",@nobits
	.weak		__nv_reservedSMEM_offset_0_alias
	.size		__nv_reservedSMEM_offset_0_alias, 0, 64
	.other		__nv_reservedSMEM_offset_0_alias,@"STO_CUDA_RESERVED_SHARED STV_DEFAULT"
__nv_reservedSMEM_offset_0_alias:
	.zero		0
	.zero		64


//--------------------- .nv.constant0._Z9matrixMulPfS_S_i --------------------------
	.section	.nv.constant0._Z9matrixMulPfS_S_i,"a",@progbits
	.sectionflags	@""
	.align	4
.nv.constant0._Z9matrixMulPfS_S_i:
	.zero		924


//--------------------- SYMBOLS --------------------------

	.type		.nv.reservedSmem.offset0,@object
	.size		.nv.reservedSmem.offset0,0x4
	.type		.nv.reservedSmem.cap,@object
	.size		.nv.reservedSmem.cap,0x4
